//
// Generated by NVIDIA NVVM Compiler
//
// Compiler Build ID: CL-36424714
// Cuda compilation tools, release 13.0, V13.0.88
// Based on NVVM 20.0.0
//

.version 9.0
.target sm_100
.address_size 64

	// .globl	_Z10AddVectorsPKfS0_Pfi

.visible .entry _Z10AddVectorsPKfS0_Pfi(
	.param .u64 .ptr .align 1 _Z10AddVectorsPKfS0_Pfi_param_0,
	.param .u64 .ptr .align 1 _Z10AddVectorsPKfS0_Pfi_param_1,
	.param .u64 .ptr .align 1 _Z10AddVectorsPKfS0_Pfi_param_2,
	.param .u32 _Z10AddVectorsPKfS0_Pfi_param_3
)
{
	.reg .pred 	%p<7>;
	.reg .b32 	%r<32>;
	.reg .b32 	%f<16>;
	.reg .b64 	%rd<25>;

	ld.param.u64 	%rd4, [_Z10AddVectorsPKfS0_Pfi_param_0];
	ld.param.u64 	%rd5, [_Z10AddVectorsPKfS0_Pfi_param_1];
	ld.param.u64 	%rd6, [_Z10AddVectorsPKfS0_Pfi_param_2];
	ld.param.u32 	%r13, [_Z10AddVectorsPKfS0_Pfi_param_3];
	cvta.to.global.u64 	%rd1, %rd6;
	cvta.to.global.u64 	%rd2, %rd5;
	cvta.to.global.u64 	%rd3, %rd4;
	mov.u32 	%r14, %tid.x;
	mov.u32 	%r15, %ctaid.x;
	mov.u32 	%r16, %ntid.x;
	mad.lo.s32 	%r30, %r15, %r16, %r14;
	mov.u32 	%r17, %nctaid.x;
	mul.lo.s32 	%r2, %r16, %r17;
	mul.lo.s32 	%r3, %r13, %r2;
	setp.ge.s32 	%p1, %r30, %r3;
	@%p1 bra 	$L__BB0_7;
	add.s32 	%r18, %r30, %r2;
	max.s32 	%r19, %r3, %r18;
	setp.lt.s32 	%p2, %r18, %r3;
	selp.u32 	%r20, 1, 0, %p2;
	add.s32 	%r21, %r18, %r20;
	sub.s32 	%r22, %r19, %r21;
	div.u32 	%r23, %r22, %r2;
	add.s32 	%r4, %r23, %r20;
	and.b32  	%r24, %r4, 3;
	setp.eq.s32 	%p3, %r24, 3;
	@%p3 bra 	$L__BB0_4;
	add.s32 	%r25, %r4, 1;
	and.b32  	%r26, %r25, 3;
	neg.s32 	%r28, %r26;
$L__BB0_3:
	.pragma "nounroll";
	mul.wide.s32 	%rd7, %r30, 4;
	add.s64 	%rd8, %rd1, %rd7;
	add.s64 	%rd9, %rd2, %rd7;
	add.s64 	%rd10, %rd3, %rd7;
	ld.global.f32 	%f1, [%rd10];
	ld.global.f32 	%f2, [%rd9];
	add.f32 	%f3, %f1, %f2;
	st.global.f32 	[%rd8], %f3;
	add.s32 	%r30, %r30, %r2;
	add.s32 	%r28, %r28, 1;
	setp.ne.s32 	%p4, %r28, 0;
	@%p4 bra 	$L__BB0_3;
$L__BB0_4:
	setp.lt.u32 	%p5, %r4, 3;
	@%p5 bra 	$L__BB0_7;
	mul.wide.s32 	%rd15, %r2, 4;
	shl.b32 	%r27, %r2, 2;
$L__BB0_6:
	mul.wide.s32 	%rd11, %r30, 4;
	add.s64 	%rd12, %rd3, %rd11;
	ld.global.f32 	%f4, [%rd12];
	add.s64 	%rd13, %rd2, %rd11;
	ld.global.f32 	%f5, [%rd13];
	add.f32 	%f6, %f4, %f5;
	add.s64 	%rd14, %rd1, %rd11;
	st.global.f32 	[%rd14], %f6;
	add.s64 	%rd16, %rd12, %rd15;
	ld.global.f32 	%f7, [%rd16];
	add.s64 	%rd17, %rd13, %rd15;
	ld.global.f32 	%f8, [%rd17];
	add.f32 	%f9, %f7, %f8;
	add.s64 	%rd18, %rd14, %rd15;
	st.global.f32 	[%rd18], %f9;
	add.s64 	%rd19, %rd16, %rd15;
	ld.global.f32 	%f10, [%rd19];
	add.s64 	%rd20, %rd17, %rd15;
	ld.global.f32 	%f11, [%rd20];
	add.f32 	%f12, %f10, %f11;
	add.s64 	%rd21, %rd18, %rd15;
	st.global.f32 	[%rd21], %f12;
	add.s64 	%rd22, %rd19, %rd15;
	ld.global.f32 	%f13, [%rd22];
	add.s64 	%rd23, %rd20, %rd15;
	ld.global.f32 	%f14, [%rd23];
	add.f32 	%f15, %f13, %f14;
	add.s64 	%rd24, %rd21, %rd15;
	st.global.f32 	[%rd24], %f15;
	add.s32 	%r30, %r27, %r30;
	setp.lt.s32 	%p6, %r30, %r3;
	@%p6 bra 	$L__BB0_6;
$L__BB0_7:
	ret;

}


// ===== COMPILED SASS (sm_100) =====

	.target	sm_100

	.elftype	@"ET_EXEC"


//--------------------- .note.nv.tkinfo           --------------------------
	.section	.note.nv.tkinfo,"",@"SHT_NOTE"
	.sectionflags	@"SHF_NOTE_NV_TKINFO"
	.tkinfo
        /*0018*/ 	.word	0x00000002
        /*0030*/ 	.string	""
        /*0030*/ 	.string	"ptxas"
        /*0030*/ 	.string	"Cuda compilation tools, release 13.0, V13.0.88"
        /*0030*/ 	.string	"Build cuda_13.0.r13.0/compiler.36424714_0"
        /*0030*/ 	.string	"-arch sm_100 -m 64 "



//--------------------- .note.nv.cuinfo           --------------------------
	.section	.note.nv.cuinfo,"",@"SHT_NOTE"
	.sectionflags	@"SHF_NOTE_NV_CUINFO"
        /*0018*/ 	.short	0x0002
        /*001a*/ 	.short	0x0064
        /*001c*/ 	.short	0x0082
	.zero		2


//--------------------- .nv.info                  --------------------------
	.section	.nv.info,"",@"SHT_CUDA_INFO"
	.align	4


	//----- nvinfo : EIATTR_REGCOUNT
	.align		4
        /*0000*/ 	.byte	0x04, 0x2f
        /*0002*/ 	.short	(.L_1 - .L_0)
	.align		4
.L_0:
        /*0004*/ 	.word	index@(_Z10AddVectorsPKfS0_Pfi)
        /*0008*/ 	.word	0x0000001a


	//----- nvinfo : EIATTR_FRAME_SIZE
	.align		4
.L_1:
        /*000c*/ 	.byte	0x04, 0x11
        /*000e*/ 	.short	(.L_3 - .L_2)
	.align		4
.L_2:
        /*0010*/ 	.word	index@(_Z10AddVectorsPKfS0_Pfi)
        /*0014*/ 	.word	0x00000000


	//----- nvinfo : EIATTR_MIN_STACK_SIZE
	.align		4
.L_3:
        /*0018*/ 	.byte	0x04, 0x12
        /*001a*/ 	.short	(.L_5 - .L_4)
	.align		4
.L_4:
        /*001c*/ 	.word	index@(_Z10AddVectorsPKfS0_Pfi)
        /*0020*/ 	.word	0x00000000
.L_5:


//--------------------- .nv.compat                --------------------------
	.section	.nv.compat,"",@"SHT_CUDA_COMPAT_INFO"
	.align	4
        /*0000*/ 	.byte	0x02, 0x09, 0x00, 0x00, 0x02, 0x02, 0x01, 0x00, 0x02, 0x05, 0x05, 0x00, 0x03, 0x07, 0x01, 0x01
        /*0010*/ 	.byte	0x02, 0x03, 0x00, 0x00, 0x02, 0x06, 0x01, 0x00, 0x04, 0x0b, 0x08, 0x00, 0x09, 0x00, 0x00, 0x00
        /*0020*/ 	.byte	0x00, 0x00, 0x00, 0x00


//--------------------- .nv.info._Z10AddVectorsPKfS0_Pfi --------------------------
	.section	.nv.info._Z10AddVectorsPKfS0_Pfi,"",@"SHT_CUDA_INFO"
	.sectionflags	@""
	.align	4


	//----- nvinfo : EIATTR_CUDA_API_VERSION
	.align		4
        /*0000*/ 	.byte	0x04, 0x37
        /*0002*/ 	.short	(.L_7 - .L_6)
.L_6:
        /*0004*/ 	.word	0x00000082


	//----- nvinfo : EIATTR_KPARAM_INFO
	.align		4
.L_7:
        /*0008*/ 	.byte	0x04, 0x17
        /*000a*/ 	.short	(.L_9 - .L_8)
.L_8:
        /*000c*/ 	.word	0x00000000
        /*0010*/ 	.short	0x0003
        /*0012*/ 	.short	0x0018
        /*0014*/ 	.byte	0x00, 0xf0, 0x11, 0x00


	//----- nvinfo : EIATTR_KPARAM_INFO
	.align		4
.L_9:
        /*0018*/ 	.byte	0x04, 0x17
        /*001a*/ 	.short	(.L_11 - .L_10)
.L_10:
        /*001c*/ 	.word	0x00000000
        /*0020*/ 	.short	0x0002
        /*0022*/ 	.short	0x0010
        /*0024*/ 	.byte	0x00, 0xf5, 0x21, 0x00


	//----- nvinfo : EIATTR_KPARAM_INFO
	.align		4
.L_11:
        /*0028*/ 	.byte	0x04, 0x17
        /*002a*/ 	.short	(.L_13 - .L_12)
.L_12:
        /*002c*/ 	.word	0x00000000
        /*0030*/ 	.short	0x0001
        /*0032*/ 	.short	0x0008
        /*0034*/ 	.byte	0x00, 0xf5, 0x21, 0x00


	//----- nvinfo : EIATTR_KPARAM_INFO
	.align		4
.L_13:
        /*0038*/ 	.byte	0x04, 0x17
        /*003a*/ 	.short	(.L_15 - .L_14)
.L_14:
        /*003c*/ 	.word	0x00000000
        /*0040*/ 	.short	0x0000
        /*0042*/ 	.short	0x0000
        /*0044*/ 	.byte	0x00, 0xf5, 0x21, 0x00


	//----- nvinfo : EIATTR_SPARSE_MMA_MASK
	.align		4
.L_15:
        /*0048*/ 	.byte	0x03, 0x50
        /*004a*/ 	.short	0x0000


	//----- nvinfo : EIATTR_MAXREG_COUNT
	.align		4
        /*004c*/ 	.byte	0x03, 0x1b
        /*004e*/ 	.short	0x00ff


	//----- nvinfo : EIATTR_MERCURY_ISA_VERSION
	.align		4
        /*0050*/ 	.byte	0x03, 0x5f
        /*0052*/ 	.short	0x0101


	//----- nvinfo : EIATTR_VRC_CTA_INIT_COUNT
	.align		4
        /*0054*/ 	.byte	0x02, 0x4a
	.zero		1
	.zero		1


	//----- nvinfo : EIATTR_EXIT_INSTR_OFFSETS
	.align		4
        /*0058*/ 	.byte	0x04, 0x1c
        /*005a*/ 	.short	(.L_17 - .L_16)


	//   ....[0]....
.L_16:
        /*005c*/ 	.word	0x000000a0


	//   ....[1]....
        /*0060*/ 	.word	0x000003b0


	//   ....[2]....
        /*0064*/ 	.word	0x000005e0


	//----- nvinfo : EIATTR_CRS_STACK_SIZE
	.align		4
.L_17:
        /*0068*/ 	.byte	0x04, 0x1e
        /*006a*/ 	.short	(.L_19 - .L_18)
.L_18:
        /*006c*/ 	.word	0x00000000


	//----- nvinfo : EIATTR_CBANK_PARAM_SIZE
	.align		4
.L_19:
        /*0070*/ 	.byte	0x03, 0x19
        /*0072*/ 	.short	0x001c


	//----- nvinfo : EIATTR_PARAM_CBANK
	.align		4
        /*0074*/ 	.byte	0x04, 0x0a
        /*0076*/ 	.short	(.L_21 - .L_20)
	.align		4
.L_20:
        /*0078*/ 	.word	index@(.nv.constant0._Z10AddVectorsPKfS0_Pfi)
        /*007c*/ 	.short	0x0380
        /*007e*/ 	.short	0x001c


	//----- nvinfo : EIATTR_SW_WAR
	.align		4
.L_21:
        /*0080*/ 	.byte	0x04, 0x36
        /*0082*/ 	.short	(.L_23 - .L_22)
.L_22:
        /*0084*/ 	.word	0x00000008
.L_23:


//--------------------- .nv.callgraph             --------------------------
	.section	.nv.callgraph,"",@"SHT_CUDA_CALLGRAPH"
	.align	4
	.sectionentsize	8
	.align		4
        /*0000*/ 	.word	0x00000000
	.align		4
        /*0004*/ 	.word	0xffffffff
	.align		4
        /*0008*/ 	.word	0x00000000
	.align		4
        /*000c*/ 	.word	0xfffffffe
	.align		4
        /*0010*/ 	.word	0x00000000
	.align		4
        /*0014*/ 	.word	0xfffffffd
	.align		4
        /*0018*/ 	.word	0x00000000
	.align		4
        /*001c*/ 	.word	0xfffffffc


//--------------------- .text._Z10AddVectorsPKfS0_Pfi --------------------------
	.section	.text._Z10AddVectorsPKfS0_Pfi,"ax",@progbits
	.align	128
        .global         _Z10AddVectorsPKfS0_Pfi
        .type           _Z10AddVectorsPKfS0_Pfi,@function
        .size           _Z10AddVectorsPKfS0_Pfi,(.L_x_5 - _Z10AddVectorsPKfS0_Pfi)
        .other          _Z10AddVectorsPKfS0_Pfi,@"STO_CUDA_ENTRY STV_DEFAULT"
_Z10AddVectorsPKfS0_Pfi:
.text._Z10AddVectorsPKfS0_Pfi:
[----:B------:R-:W-:Y:S01]  /*0000*/  LDC R1, c[0x0][0x37c] ;  /* 0x0000df00ff017b82 */ /* 0x000fe20000000800 */
[----:B------:R-:W0:Y:S07]  /*0010*/  S2R R3, SR_TID.X ;  /* 0x0000000000037919 */ /* 0x000e2e0000002100 */
[----:B------:R-:W1:Y:S01]  /*0020*/  LDC R2, c[0x0][0x360] ;  /* 0x0000d800ff027b82 */ /* 0x000e620000000800 */
[----:B------:R-:W1:Y:S01]  /*0030*/  LDCU UR5, c[0x0][0x370] ;  /* 0x00006e00ff0577ac */ /* 0x000e620008000800 */
[----:B------:R-:W2:Y:S06]  /*0040*/  LDCU UR6, c[0x0][0x398] ;  /* 0x00007300ff0677ac */ /* 0x000eac0008000800 */
[----:B------:R-:W0:Y:S01]  /*0050*/  S2UR UR4, SR_CTAID.X ;  /* 0x00000000000479c3 */ /* 0x000e220000002500 */
[----:B-1----:R-:W-:-:S02]  /*0060*/  IMAD R0, R2, UR5, RZ ;  /* 0x0000000502007c24 */ /* 0x002fc4000f8e02ff */
[----:B0-----:R-:W-:Y:S02]  /*0070*/  IMAD R3, R2, UR4, R3 ;  /* 0x0000000402037c24 */ /* 0x001fe4000f8e0203 */
[----:B--2---:R-:W-:-:S05]  /*0080*/  IMAD R2, R0, UR6, RZ ;  /* 0x0000000600027c24 */ /* 0x004fca000f8e02ff */
[----:B------:R-:W-:-:S13]  /*0090*/  ISETP.GE.AND P0, PT, R3, R2, PT ;  /* 0x000000020300720c */ /* 0x000fda0003f06270 */
[----:B------:R-:W-:Y:S05]  /*00a0*/  @P0 EXIT ;  /* 0x000000000000094d */ /* 0x000fea0003800000 */
[----:B------:R-:W0:Y:S01]  /*00b0*/  I2F.U32.RP R9, R0 ;  /* 0x0000000000097306 */ /* 0x000e220000209000 */
[----:B------:R-:W-:Y:S01]  /*00c0*/  IADD3 R7, PT, PT, R0, R3, RZ ;  /* 0x0000000300077210 */ /* 0x000fe20007ffe0ff */
[----:B------:R-:W1:Y:S01]  /*00d0*/  LDCU.64 UR4, c[0x0][0x358] ;  /* 0x00006b00ff0477ac */ /* 0x000e620008000a00 */
[----:B------:R-:W-:Y:S01]  /*00e0*/  IADD3 R11, PT, PT, RZ, -R0, RZ ;  /* 0x80000000ff0b7210 */ /* 0x000fe20007ffe0ff */
[----:B------:R-:W-:Y:S01]  /*00f0*/  BSSY.RECONVERGENT B0, `(.L_x_0) ;  /* 0x000002b000007945 */ /* 0x000fe20003800200 */
[----:B------:R-:W-:Y:S02]  /*0100*/  ISETP.GE.AND P0, PT, R7, R2, PT ;  /* 0x000000020700720c */ /* 0x000fe40003f06270 */
[----:B------:R-:W-:Y:S02]  /*0110*/  VIMNMX R6, PT, PT, R2, R7, !PT ;  /* 0x0000000702067248 */ /* 0x000fe40007fe0100 */
[----:B------:R-:W-:Y:S02]  /*0120*/  SEL R8, RZ, 0x1, P0 ;  /* 0x00000001ff087807 */ /* 0x000fe40000000000 */
[----:B------:R-:W-:-:S02]  /*0130*/  ISETP.NE.U32.AND P2, PT, R0, RZ, PT ;  /* 0x000000ff0000720c */ /* 0x000fc40003f45070 */
[----:B------:R-:W-:Y:S01]  /*0140*/  IADD3 R7, PT, PT, R6, -R7, -R8 ;  /* 0x8000000706077210 */ /* 0x000fe20007ffe808 */
[----:B0-----:R-:W0:Y:S02]  /*0150*/  MUFU.RCP R9, R9 ;  /* 0x0000000900097308 */ /* 0x001e240000001000 */
[----:B0-----:R-:W-:-:S06]  /*0160*/  IADD3 R4, PT, PT, R9, 0xffffffe, RZ ;  /* 0x0ffffffe09047810 */ /* 0x001fcc0007ffe0ff */
[----:B------:R0:W2:Y:S02]  /*0170*/  F2I.FTZ.U32.TRUNC.NTZ R5, R4 ;  /* 0x0000000400057305 */ /* 0x0000a4000021f000 */
[----:B0-----:R-:W-:Y:S02]  /*0180*/  HFMA2 R4, -RZ, RZ, 0, 0 ;  /* 0x00000000ff047431 */ /* 0x001fe400000001ff */
[----:B--2---:R-:W-:-:S04]  /*0190*/  IMAD R11, R11, R5, RZ ;  /* 0x000000050b0b7224 */ /* 0x004fc800078e02ff */
[----:B------:R-:W-:-:S06]  /*01a0*/  IMAD.HI.U32 R10, R5, R11, R4 ;  /* 0x0000000b050a7227 */ /* 0x000fcc00078e0004 */
[----:B------:R-:W-:-:S05]  /*01b0*/  IMAD.HI.U32 R5, R10, R7, RZ ;  /* 0x000000070a057227 */ /* 0x000fca00078e00ff */
[----:B------:R-:W-:-:S05]  /*01c0*/  IADD3 R4, PT, PT, -R5, RZ, RZ ;  /* 0x000000ff05047210 */ /* 0x000fca0007ffe1ff */
[----:B------:R-:W-:-:S05]  /*01d0*/  IMAD R7, R0, R4, R7 ;  /* 0x0000000400077224 */ /* 0x000fca00078e0207 */
[----:B------:R-:W-:-:S13]  /*01e0*/  ISETP.GE.U32.AND P0, PT, R7, R0, PT ;  /* 0x000000000700720c */ /* 0x000fda0003f06070 */
[----:B------:R-:W-:Y:S02]  /*01f0*/  @P0 IADD3 R7, PT, PT, -R0, R7, RZ ;  /* 0x0000000700070210 */ /* 0x000fe40007ffe1ff */
[----:B------:R-:W-:Y:S02]  /*0200*/  @P0 IADD3 R5, PT, PT, R5, 0x1, RZ ;  /* 0x0000000105050810 */ /* 0x000fe40007ffe0ff */
[----:B------:R-:W-:-:S13]  /*0210*/  ISETP.GE.U32.AND P1, PT, R7, R0, PT ;  /* 0x000000000700720c */ /* 0x000fda0003f26070 */
[----:B------:R-:W-:Y:S02]  /*0220*/  @P1 IADD3 R5, PT, PT, R5, 0x1, RZ ;  /* 0x0000000105051810 */ /* 0x000fe40007ffe0ff */
[----:B------:R-:W-:-:S04]  /*0230*/  @!P2 LOP3.LUT R5, RZ, R0, RZ, 0x33, !PT ;  /* 0x00000000ff05a212 */ /* 0x000fc800078e33ff */
[----:B------:R-:W-:-:S04]  /*0240*/  IADD3 R10, PT, PT, R8, R5, RZ ;  /* 0x00000005080a7210 */ /* 0x000fc80007ffe0ff */
[C---:B------:R-:W-:Y:S02]  /*0250*/  LOP3.LUT R4, R10.reuse, 0x3, RZ, 0xc0, !PT ;  /* 0x000000030a047812 */ /* 0x040fe400078ec0ff */
[----:B------:R-:W-:Y:S02]  /*0260*/  ISETP.GE.U32.AND P1, PT, R10, 0x3, PT ;  /* 0x000000030a00780c */ /* 0x000fe40003f26070 */
[----:B------:R-:W-:-:S13]  /*0270*/  ISETP.NE.AND P0, PT, R4, 0x3, PT ;  /* 0x000000030400780c */ /* 0x000fda0003f05270 */
[----:B-1----:R-:W-:Y:S05]  /*0280*/  @!P0 BRA `(.L_x_1) ;  /* 0x0000000000448947 */ /* 0x002fea0003800000 */
[----:B------:R-:W0:Y:S01]  /*0290*/  LDC.64 R4, c[0x0][0x390] ;  /* 0x0000e400ff047b82 */ /* 0x000e220000000a00 */
[----:B------:R-:W-:-:S04]  /*02a0*/  IADD3 R10, PT, PT, R10, 0x1, RZ ;  /* 0x000000010a0a7810 */ /* 0x000fc80007ffe0ff */
[----:B------:R-:W-:-:S03]  /*02b0*/  LOP3.LUT R10, R10, 0x3, RZ, 0xc0, !PT ;  /* 0x000000030a0a7812 */ /* 0x000fc600078ec0ff */
[----:B------:R-:W1:Y:S01]  /*02c0*/  LDC.64 R6, c[0x0][0x380] ;  /* 0x0000e000ff067b82 */ /* 0x000e620000000a00 */
[----:B------:R-:W-:-:S07]  /*02d0*/  IADD3 R16, PT, PT, -R10, RZ, RZ ;  /* 0x000000ff0a107210 */ /* 0x000fce0007ffe1ff */
[----:B------:R-:W2:Y:S02]  /*02e0*/  LDC.64 R8, c[0x0][0x388] ;  /* 0x0000e200ff087b82 */ /* 0x000ea40000000a00 */
.L_x_2:
[----:B--2---:R-:W-:-:S04]  /*02f0*/  IMAD.WIDE R12, R3, 0x4, R8 ;  /* 0x00000004030c7825 */ /* 0x004fc800078e0208 */
[C---:B-1----:R-:W-:Y:S02]  /*0300*/  IMAD.WIDE R14, R3.reuse, 0x4, R6 ;  /* 0x00000004030e7825 */ /* 0x042fe400078e0206 */
[----:B------:R-:W2:Y:S04]  /*0310*/  LDG.E R13, desc[UR4][R12.64] ;  /* 0x000000040c0d7981 */ /* 0x000ea8000c1e1900 */
[----:B------:R-:W2:Y:S01]  /*0320*/  LDG.E R14, desc[UR4][R14.64] ;  /* 0x000000040e0e7981 */ /* 0x000ea2000c1e1900 */
[----:B0--3--:R-:W-:Y:S01]  /*0330*/  IMAD.WIDE R10, R3, 0x4, R4 ;  /* 0x00000004030a7825 */ /* 0x009fe200078e0204 */
[----:B------:R-:W-:Y:S02]  /*0340*/  IADD3 R16, PT, PT, R16, 0x1, RZ ;  /* 0x0000000110107810 */ /* 0x000fe40007ffe0ff */
[----:B------:R-:W-:-:S02]  /*0350*/  IADD3 R3, PT, PT, R0, R3, RZ ;  /* 0x0000000300037210 */ /* 0x000fc40007ffe0ff */
[----:B------:R-:W-:Y:S01]  /*0360*/  ISETP.NE.AND P0, PT, R16, RZ, PT ;  /* 0x000000ff1000720c */ /* 0x000fe20003f05270 */
[----:B--2---:R-:W-:-:S05]  /*0370*/  FADD R17, R14, R13 ;  /* 0x0000000d0e117221 */ /* 0x004fca0000000000 */
[----:B------:R3:W-:Y:S07]  /*0380*/  STG.E desc[UR4][R10.64], R17 ;  /* 0x000000110a007986 */ /* 0x0007ee000c101904 */
[----:B------:R-:W-:Y:S05]  /*0390*/  @P0 BRA `(.L_x_2) ;  /* 0xfffffffc00d40947 */ /* 0x000fea000383ffff */
.L_x_1:
[----:B------:R-:W-:Y:S05]  /*03a0*/  BSYNC.RECONVERGENT B0 ;  /* 0x0000000000007941 */ /* 0x000fea0003800200 */
.L_x_0:
[----:B------:R-:W-:Y:S05]  /*03b0*/  @!P1 EXIT ;  /* 0x000000000000994d */ /* 0x000fea0003800000 */
.L_x_3:
[----:B------:R-:W3:Y:S08]  /*03c0*/  LDC.64 R4, c[0x0][0x380] ;  /* 0x0000e000ff047b82 */ /* 0x000ef00000000a00 */
[----:B------:R-:W0:Y:S01]  /*03d0*/  LDC.64 R6, c[0x0][0x388] ;  /* 0x0000e200ff067b82 */ /* 0x000e220000000a00 */
[----:B---3--:R-:W-:-:S07]  /*03e0*/  IMAD.WIDE R10, R3, 0x4, R4 ;  /* 0x00000004030a7825 */ /* 0x008fce00078e0204 */
[----:B------:R-:W1:Y:S01]  /*03f0*/  LDC.64 R4, c[0x0][0x390] ;  /* 0x0000e400ff047b82 */ /* 0x000e620000000a00 */
[C---:B0-----:R-:W-:Y:S02]  /*0400*/  IMAD.WIDE R12, R3.reuse, 0x4, R6 ;  /* 0x00000004030c7825 */ /* 0x041fe400078e0206 */
[----:B--2---:R-:W2:Y:S04]  /*0410*/  LDG.E R6, desc[UR4][R10.64] ;  /* 0x000000040a067981 */ /* 0x004ea8000c1e1900 */
[----:B------:R-:W2:Y:S01]  /*0420*/  LDG.E R7, desc[UR4][R12.64] ;  /* 0x000000040c077981 */ /* 0x000ea2000c1e1900 */
[----:B-1----:R-:W-:-:S04]  /*0430*/  IMAD.WIDE R16, R3, 0x4, R4 ;  /* 0x0000000403107825 */ /* 0x002fc800078e0204 */
[----:B------:R-:W-:-:S04]  /*0440*/  IMAD.WIDE R4, R0, 0x4, R10 ;  /* 0x0000000400047825 */ /* 0x000fc800078e020a */
[----:B--2---:R-:W-:Y:S01]  /*0450*/  FADD R19, R6, R7 ;  /* 0x0000000706137221 */ /* 0x004fe20000000000 */
[----:B------:R-:W-:-:S04]  /*0460*/  IMAD.WIDE R6, R0, 0x4, R12 ;  /* 0x0000000400067825 */ /* 0x000fc800078e020c */
[----:B------:R0:W-:Y:S04]  /*0470*/  STG.E desc[UR4][R16.64], R19 ;  /* 0x0000001310007986 */ /* 0x0001e8000c101904 */
[----:B------:R-:W2:Y:S04]  /*0480*/  LDG.E R14, desc[UR4][R4.64] ;  /* 0x00000004040e7981 */ /* 0x000ea8000c1e1900 */
[----:B------:R-:W2:Y:S01]  /*0490*/  LDG.E R15, desc[UR4][R6.64] ;  /* 0x00000004060f7981 */ /* 0x000ea2000c1e1900 */
[----:B------:R-:W-:-:S04]  /*04a0*/  IMAD.WIDE R8, R0, 0x4, R16 ;  /* 0x0000000400087825 */ /* 0x000fc800078e0210 */
[----:B------:R-:W-:-:S04]  /*04b0*/  IMAD.WIDE R10, R0, 0x4, R4 ;  /* 0x00000004000a7825 */ /* 0x000fc800078e0204 */
[----:B------:R-:W-:-:S04]  /*04c0*/  IMAD.WIDE R12, R0, 0x4, R6 ;  /* 0x00000004000c7825 */ /* 0x000fc800078e0206 */
[----:B--2---:R-:W-:-:S05]  /*04d0*/  FADD R21, R14, R15 ;  /* 0x0000000f0e157221 */ /* 0x004fca0000000000 */
        /* <DEDUP_REMOVED lines=8> */
[----:B------:R-:W1:Y:S04]  /*0560*/  LDG.E R4, desc[UR4][R4.64] ;  /* 0x0000000404047981 */ /* 0x000e68000c1e1900 */
[----:B------:R-:W1:Y:S01]  /*0570*/  LDG.E R7, desc[UR4][R6.64] ;  /* 0x0000000406077981 */ /* 0x000e62000c1e1900 */
[C---:B0-----:R-:W-:Y:S01]  /*0580*/  IMAD.WIDE R16, R0.reuse, 0x4, R14 ;  /* 0x0000000400107825 */ /* 0x041fe200078e020e */
[----:B------:R-:W-:-:S04]  /*0590*/  LEA R3, R0, R3, 0x2 ;  /* 0x0000000300037211 */ /* 0x000fc800078e10ff */
[----:B------:R-:W-:Y:S01]  /*05a0*/  ISETP.GE.AND P0, PT, R3, R2, PT ;  /* 0x000000020300720c */ /* 0x000fe20003f06270 */
[----:B-1----:R-:W-:-:S05]  /*05b0*/  FADD R9, R4, R7 ;  /* 0x0000000704097221 */ /* 0x002fca0000000000 */
[----:B------:R2:W-:Y:S07]  /*05c0*/  STG.E desc[UR4][R16.64], R9 ;  /* 0x0000000910007986 */ /* 0x0005ee000c101904 */
[----:B------:R-:W-:Y:S05]  /*05d0*/  @!P0 BRA `(.L_x_3) ;  /* 0xfffffffc00788947 */ /* 0x000fea000383ffff */
[----:B------:R-:W-:Y:S05]  /*05e0*/  EXIT ;  /* 0x000000000000794d */ /* 0x000fea0003800000 */
.L_x_4:
[----:B------:R-:W-:-:S00]  /*05f0*/  BRA `(.L_x_4) ;  /* 0xfffffffc00fc7947 */ /* 0x000fc0000383ffff */
[----:B------:R-:W-:-:S00]  /*0600*/  NOP ;  /* 0x0000000000007918 */ /* 0x000fc00000000000 */
[----:B------:R-:W-:-:S00]  /*0610*/  NOP ;  /* 0x0000000000007918 */ /* 0x000fc00000000000 */
[----:B------:R-:W-:-:S00]  /*0620*/  NOP ;  /* 0x0000000000007918 */ /* 0x000fc00000000000 */
[----:B------:R-:W-:-:S00]  /*0630*/  NOP ;  /* 0x0000000000007918 */ /* 0x000fc00000000000 */
[----:B------:R-:W-:-:S00]  /*0640*/  NOP ;  /* 0x0000000000007918 */ /* 0x000fc00000000000 */
[----:B------:R-:W-:-:S00]  /*0650*/  NOP ;  /* 0x0000000000007918 */ /* 0x000fc00000000000 */
[----:B------:R-:W-:-:S00]  /*0660*/  NOP ;  /* 0x0000000000007918 */ /* 0x000fc00000000000 */
[----:B------:R-:W-:-:S00]  /*0670*/  NOP ;  /* 0x0000000000007918 */ /* 0x000fc00000000000 */
.L_x_5:


//--------------------- .nv.shared.reserved.0     --------------------------
	.section	.nv.shared.reserved.0,"aw",@nobits
	.weak		__nv_reservedSMEM_offset_0_alias
	.size		__nv_reservedSMEM_offset_0_alias, 0, 64
	.other		__nv_reservedSMEM_offset_0_alias,@"STO_CUDA_RESERVED_SHARED STV_DEFAULT"
__nv_reservedSMEM_offset_0_alias:
	.zero		0
	.zero		64


//--------------------- .nv.constant0._Z10AddVectorsPKfS0_Pfi --------------------------
	.section	.nv.constant0._Z10AddVectorsPKfS0_Pfi,"a",@progbits
	.sectionflags	@""
	.align	4
.nv.constant0._Z10AddVectorsPKfS0_Pfi:
	.zero		924


//--------------------- SYMBOLS --------------------------

	.type		.nv.reservedSmem.offset0,@object
	.size		.nv.reservedSmem.offset0,0x4
